	.headerflags	@"EF_CUDA_TEXMODE_UNIFIED EF_CUDA_64BIT_ADDRESS EF_CUDA_ACCELERATORS EF_CUDA_SM90 EF_CUDA_VIRTUAL_SM(EF_CUDA_SM90)"
	.elftype	@"ET_EXEC"


//--------------------- .nv.info                  --------------------------
	.section	.nv.info,"",@"SHT_CUDA_INFO"
	.align	4


	//----- nvinfo : EIATTR_REGCOUNT
	.align		4
        /*0000*/ 	.byte	0x04, 0x2f
        /*0002*/ 	.short	(.L_1 - .L_0)
	.align		4
.L_0:
        /*0004*/ 	.word	index@(triton_poi_fused_leaky_relu_leaky_relu_backward_13)
        /*0008*/ 	.word	0x0000000a


	//----- nvinfo : EIATTR_MIN_STACK_SIZE
	.align		4
.L_1:
        /*000c*/ 	.byte	0x04, 0x12
        /*000e*/ 	.short	(.L_3 - .L_2)
	.align		4
.L_2:
        /*0010*/ 	.word	index@(triton_poi_fused_leaky_relu_leaky_relu_backward_13)
        /*0014*/ 	.word	0x00000000


	//----- nvinfo : EIATTR_FRAME_SIZE
	.align		4
.L_3:
        /*0018*/ 	.byte	0x04, 0x11
        /*001a*/ 	.short	(.L_5 - .L_4)
	.align		4
.L_4:
        /*001c*/ 	.word	index@(triton_poi_fused_leaky_relu_leaky_relu_backward_13)
        /*0020*/ 	.word	0x00000000


	//----- nvinfo : EIATTR_MIN_STACK_SIZE
	.align		4
.L_5:
        /*0024*/ 	.byte	0x04, 0x12
        /*0026*/ 	.short	(.L_7 - .L_6)
	.align		4
.L_6:
        /*0028*/ 	.word	index@(triton_poi_fused_leaky_relu_leaky_relu_backward_13)
        /*002c*/ 	.word	0x00000000
.L_7:


//--------------------- .nv.info.triton_poi_fused_leaky_relu_leaky_relu_backward_13 --------------------------
	.section	.nv.info.triton_poi_fused_leaky_relu_leaky_relu_backward_13,"",@"SHT_CUDA_INFO"
	.sectionflags	@""
	.align	4


	//----- nvinfo : EIATTR_CUDA_API_VERSION
	.align		4
        /*0000*/ 	.byte	0x04, 0x37
        /*0002*/ 	.short	(.L_9 - .L_8)
.L_8:
        /*0004*/ 	.word	0x0000007c


	//----- nvinfo : EIATTR_KPARAM_INFO
	.align		4
.L_9:
        /*0008*/ 	.byte	0x04, 0x17
        /*000a*/ 	.short	(.L_11 - .L_10)
.L_10:
        /*000c*/ 	.word	0x00000000
        /*0010*/ 	.short	0x0002
        /*0012*/ 	.short	0x0010
        /*0014*/ 	.byte	0x00, 0xf0, 0x11, 0x00


	//----- nvinfo : EIATTR_KPARAM_INFO
	.align		4
.L_11:
        /*0018*/ 	.byte	0x04, 0x17
        /*001a*/ 	.short	(.L_13 - .L_12)
.L_12:
        /*001c*/ 	.word	0x00000000
        /*0020*/ 	.short	0x0001
        /*0022*/ 	.short	0x0008
        /*0024*/ 	.byte	0x00, 0xf4, 0x21, 0x00


	//----- nvinfo : EIATTR_KPARAM_INFO
	.align		4
.L_13:
        /*0028*/ 	.byte	0x04, 0x17
        /*002a*/ 	.short	(.L_15 - .L_14)
.L_14:
        /*002c*/ 	.word	0x00000000
        /*0030*/ 	.short	0x0000
        /*0032*/ 	.short	0x0000
        /*0034*/ 	.byte	0x00, 0xf4, 0x21, 0x00


	//----- nvinfo : EIATTR_SPARSE_MMA_MASK
	.align		4
.L_15:
        /*0038*/ 	.byte	0x03, 0x50
        /*003a*/ 	.short	0x0000


	//----- nvinfo : EIATTR_MAXREG_COUNT
	.align		4
        /*003c*/ 	.byte	0x03, 0x1b
        /*003e*/ 	.short	0x00ff


	//----- nvinfo : EIATTR_EXIT_INSTR_OFFSETS
	.align		4
        /*0040*/ 	.byte	0x04, 0x1c
        /*0042*/ 	.short	(.L_17 - .L_16)


	//   ....[0]....
.L_16:
        /*0044*/ 	.word	0x00000170


	//----- nvinfo : EIATTR_REQNTID
	.align		4
.L_17:
        /*0048*/ 	.byte	0x04, 0x10
        /*004a*/ 	.short	(.L_19 - .L_18)
.L_18:
        /*004c*/ 	.word	0x00000080
        /*0050*/ 	.word	0x00000001
        /*0054*/ 	.word	0x00000001


	//----- nvinfo : EIATTR_CBANK_PARAM_SIZE
	.align		4
.L_19:
        /*0058*/ 	.byte	0x03, 0x19
        /*005a*/ 	.short	0x0014


	//----- nvinfo : EIATTR_PARAM_CBANK
	.align		4
        /*005c*/ 	.byte	0x04, 0x0a
        /*005e*/ 	.short	(.L_21 - .L_20)
	.align		4
.L_20:
        /*0060*/ 	.word	index@(.nv.constant0.triton_poi_fused_leaky_relu_leaky_relu_backward_13)
        /*0064*/ 	.short	0x0210
        /*0066*/ 	.short	0x0014


	//----- nvinfo : EIATTR_SW_WAR
	.align		4
.L_21:
        /*0068*/ 	.byte	0x04, 0x36
        /*006a*/ 	.short	(.L_23 - .L_22)
.L_22:
        /*006c*/ 	.word	0x00000008
.L_23:


//--------------------- .nv.callgraph             --------------------------
	.section	.nv.callgraph,"",@"SHT_CUDA_CALLGRAPH"
	.align	4
	.sectionentsize	8
	.align		4
        /*0000*/ 	.word	0x00000000
	.align		4
        /*0004*/ 	.word	0xffffffff
	.align		4
        /*0008*/ 	.word	0x00000000
	.align		4
        /*000c*/ 	.word	0xfffffffe
	.align		4
        /*0010*/ 	.word	0x00000000
	.align		4
        /*0014*/ 	.word	0xfffffffd
	.align		4
        /*0018*/ 	.word	0x00000000
	.align		4
        /*001c*/ 	.word	0xfffffffc


//--------------------- .text.triton_poi_fused_leaky_relu_leaky_relu_backward_13 --------------------------
	.section	.text.triton_poi_fused_leaky_relu_leaky_relu_backward_13,"ax",@progbits
	.align	128
        .global         triton_poi_fused_leaky_relu_leaky_relu_backward_13
        .type           triton_poi_fused_leaky_relu_leaky_relu_backward_13,@function
        .size           triton_poi_fused_leaky_relu_leaky_relu_backward_13,(.L_x_1 - triton_poi_fused_leaky_relu_leaky_relu_backward_13)
        .other          triton_poi_fused_leaky_relu_leaky_relu_backward_13,@"STO_CUDA_ENTRY STV_DEFAULT"
triton_poi_fused_leaky_relu_leaky_relu_backward_13:
.text.triton_poi_fused_leaky_relu_leaky_relu_backward_13:
[----:B------:R-:W-:Y:S01]  /*0000*/  LDC R1, c[0x0][0x28] ;  /* 0x00000a00ff017b82 */ /* 0x000fe20000000800 */
[----:B------:R-:W1:Y:S07]  /*0010*/  S2R R0, SR_TID.X ;  /* 0x0000000000007919 */ /* 0x000e6e0000002100 */
[----:B------:R-:W2:Y:S01]  /*0020*/  LDC.64 R2, c[0x0][0x210] ;  /* 0x00008400ff027b82 */ /* 0x000ea20000000a00 */
[----:B------:R-:W-:Y:S01]  /*0030*/  ULDC.64 UR4, c[0x0][0x208] ;  /* 0x0000820000047ab9 */ /* 0x000fe20000000a00 */
[----:B------:R-:W-:Y:S01]  /*0040*/  ULDC.64 UR6, c[0x0][0x218] ;  /* 0x0000860000067ab9 */ /* 0x000fe20000000a00 */
[----:B------:R-:W3:Y:S01]  /*0050*/  S2R R5, SR_CTAID.X ;  /* 0x0000000000057919 */ /* 0x000ee20000002500 */
[----:B-1----:R-:W-:-:S05]  /*0060*/  IMAD.SHL.U32 R0, R0, 0x2, RZ ;  /* 0x0000000200007824 */ /* 0x002fca00078e00ff */
[----:B------:R-:W-:-:S05]  /*0070*/  LOP3.LUT R0, R0, 0xfe, RZ, 0xc0, !PT ;  /* 0x000000fe00007812 */ /* 0x000fca00078ec0ff */
[----:B---3--:R-:W-:-:S04]  /*0080*/  IMAD R5, R5, 0x100, R0 ;  /* 0x0000010005057824 */ /* 0x008fc800078e0200 */
[----:B--2---:R-:W-:-:S05]  /*0090*/  IMAD.WIDE R2, R5, 0x4, R2 ;  /* 0x0000000405027825 */ /* 0x004fca00078e0202 */
[----:B------:R-:W2:Y:S01]  /*00a0*/  LDG.E.64 R6, desc[UR4][R2.64] ;  /* 0x0000000402067981 */ /* 0x000ea2000c1e1b00 */
[----:B------:R-:W-:-:S04]  /*00b0*/  IADD3 R4, P2, R5, UR6, RZ ;  /* 0x0000000605047c10 */ /* 0x000fc8000ff5e0ff */
[----:B------:R-:W-:Y:S02]  /*00c0*/  LEA.HI.X.SX32 R5, R5, UR7, 0x1, P2 ;  /* 0x0000000705057c11 */ /* 0x000fe400090f0eff */
[----:B--2---:R-:W-:Y:S02]  /*00d0*/  FSETP.GT.AND P1, PT, R6, RZ, PT ;  /* 0x000000ff0600720b */ /* 0x004fe40003f24000 */
[----:B------:R-:W-:-:S11]  /*00e0*/  FSETP.GT.AND P0, PT, R7, RZ, PT ;  /* 0x000000ff0700720b */ /* 0x000fd60003f04000 */
[----:B------:R-:W-:Y:S02]  /*00f0*/  @!P1 FMUL R6, R6, 0.10000000149011611938 ;  /* 0x3dcccccd06069820 */ /* 0x000fe40000400000 */
[----:B------:R-:W-:-:S03]  /*0100*/  @!P0 FMUL R7, R7, 0.10000000149011611938 ;  /* 0x3dcccccd07078820 */ /* 0x000fc60000400000 */
[----:B------:R-:W-:Y:S02]  /*0110*/  FSETP.GT.AND P1, PT, R6, RZ, PT ;  /* 0x000000ff0600720b */ /* 0x000fe40003f24000 */
[----:B------:R-:W-:Y:S02]  /*0120*/  FSETP.GT.AND P0, PT, R7, RZ, PT ;  /* 0x000000ff0700720b */ /* 0x000fe40003f04000 */
[----:B------:R-:W-:Y:S02]  /*0130*/  SEL R0, RZ, 0x1, !P1 ;  /* 0x00000001ff007807 */ /* 0x000fe40004800000 */
[----:B------:R-:W-:-:S05]  /*0140*/  SEL R7, RZ, 0x100, !P0 ;  /* 0x00000100ff077807 */ /* 0x000fca0004000000 */
[----:B------:R-:W-:-:S05]  /*0150*/  IMAD.IADD R7, R0, 0x1, R7 ;  /* 0x0000000100077824 */ /* 0x000fca00078e0207 */
[----:B------:R-:W-:Y:S01]  /*0160*/  STG.E.U16 desc[UR4][R4.64], R7 ;  /* 0x0000000704007986 */ /* 0x000fe2000c101504 */
[----:B------:R-:W-:Y:S05]  /*0170*/  EXIT ;  /* 0x000000000000794d */ /* 0x000fea0003800000 */
.L_x_0:
[----:B------:R-:W-:-:S00]  /*0180*/  BRA `(.L_x_0) ;  /* 0xfffffffc00fc7947 */ /* 0x000fc0000383ffff */
[----:B------:R-:W-:-:S00]  /*0190*/  NOP ;  /* 0x0000000000007918 */ /* 0x000fc00000000000 */
        /* <DEDUP_REMOVED lines=14> */
.L_x_1:


//--------------------- .nv.constant0.triton_poi_fused_leaky_relu_leaky_relu_backward_13 --------------------------
	.section	.nv.constant0.triton_poi_fused_leaky_relu_leaky_relu_backward_13,"a",@progbits
	.sectionflags	@""
	.align	4
.nv.constant0.triton_poi_fused_leaky_relu_leaky_relu_backward_13:
	.zero		548
